//
// Generated by NVIDIA NVVM Compiler
//
// Compiler Build ID: CL-36424714
// Cuda compilation tools, release 13.0, V13.0.88
// Based on NVVM 20.0.0
//

.version 9.0
.target sm_100
.address_size 64

	// .globl	_Z16histogram_kernelPKcPjjii
.extern .shared .align 16 .b8 s_hist[];

.visible .entry _Z16histogram_kernelPKcPjjii(
	.param .u64 .ptr .align 1 _Z16histogram_kernelPKcPjjii_param_0,
	.param .u64 .ptr .align 1 _Z16histogram_kernelPKcPjjii_param_1,
	.param .u32 _Z16histogram_kernelPKcPjjii_param_2,
	.param .u32 _Z16histogram_kernelPKcPjjii_param_3,
	.param .u32 _Z16histogram_kernelPKcPjjii_param_4
)
{
	.reg .pred 	%p<39>;
	.reg .b16 	%rs<17>;
	.reg .b32 	%r<214>;
	.reg .b64 	%rd<23>;

	ld.param.u64 	%rd4, [_Z16histogram_kernelPKcPjjii_param_0];
	ld.param.u64 	%rd3, [_Z16histogram_kernelPKcPjjii_param_1];
	ld.param.u32 	%r53, [_Z16histogram_kernelPKcPjjii_param_2];
	ld.param.u32 	%r54, [_Z16histogram_kernelPKcPjjii_param_3];
	ld.param.u32 	%r55, [_Z16histogram_kernelPKcPjjii_param_4];
	cvta.to.global.u64 	%rd1, %rd4;
	mov.u32 	%r213, %tid.x;
	and.b32  	%r2, %r213, 31;
	shl.b32 	%r3, %r55, 5;
	setp.ge.s32 	%p1, %r213, %r3;
	@%p1 bra 	$L__BB0_3;
	mov.u32 	%r4, %ntid.x;
	mov.u32 	%r203, %r213;
$L__BB0_2:
	shl.b32 	%r56, %r203, 2;
	mov.u32 	%r57, s_hist;
	add.s32 	%r58, %r57, %r56;
	mov.b32 	%r59, 0;
	st.shared.u32 	[%r58], %r59;
	add.s32 	%r203, %r203, %r4;
	setp.lt.s32 	%p2, %r203, %r3;
	@%p2 bra 	$L__BB0_2;
$L__BB0_3:
	bar.sync 	0;
	mov.u32 	%r61, %ctaid.x;
	mov.u32 	%r7, %ntid.x;
	shl.b32 	%r62, %r61, 6;
	add.s32 	%r8, %r55, %r54;
	mad.lo.s32 	%r63, %r7, %r62, %r7;
	add.s32 	%r211, %r213, %r63;
	shl.b32 	%r10, %r7, 3;
	or.b32  	%r64, %r62, 2;
	mad.lo.s32 	%r210, %r7, %r64, %r213;
	or.b32  	%r65, %r62, 3;
	mad.lo.s32 	%r209, %r7, %r65, %r213;
	or.b32  	%r66, %r62, 4;
	mad.lo.s32 	%r208, %r7, %r66, %r213;
	or.b32  	%r67, %r62, 5;
	mad.lo.s32 	%r207, %r7, %r67, %r213;
	or.b32  	%r68, %r62, 6;
	mad.lo.s32 	%r206, %r7, %r68, %r213;
	or.b32  	%r69, %r62, 7;
	mad.lo.s32 	%r205, %r7, %r69, %r213;
	mul.lo.s32 	%r70, %r7, %r61;
	shl.b32 	%r71, %r70, 6;
	add.s32 	%r204, %r213, %r71;
	mov.b32 	%r212, 0;
$L__BB0_4:
	setp.ge.u32 	%p3, %r204, %r53;
	@%p3 bra 	$L__BB0_7;
	cvt.s64.s32 	%rd5, %r204;
	add.s64 	%rd6, %rd1, %rd5;
	ld.global.u8 	%rs1, [%rd6];
	cvt.u32.u16 	%r72, %rs1;
	and.b32  	%r27, %r72, 255;
	setp.lt.s32 	%p4, %r27, %r54;
	setp.le.s32 	%p5, %r8, %r27;
	or.pred  	%p6, %p4, %p5;
	@%p6 bra 	$L__BB0_7;
	sub.s32 	%r73, %r27, %r54;
	shl.b32 	%r74, %r73, 7;
	shl.b32 	%r75, %r2, 2;
	or.b32  	%r76, %r74, %r75;
	mov.u32 	%r77, s_hist;
	add.s32 	%r78, %r77, %r76;
	atom.shared.add.u32 	%r79, [%r78], 1;
$L__BB0_7:
	add.s32 	%r28, %r7, %r204;
	setp.ge.u32 	%p7, %r28, %r53;
	@%p7 bra 	$L__BB0_10;
	cvt.s64.s32 	%rd7, %r211;
	add.s64 	%rd8, %rd1, %rd7;
	ld.global.u8 	%rs3, [%rd8];
	cvt.u32.u16 	%r80, %rs3;
	and.b32  	%r29, %r80, 255;
	setp.lt.s32 	%p8, %r29, %r54;
	setp.le.s32 	%p9, %r8, %r29;
	or.pred  	%p10, %p8, %p9;
	@%p10 bra 	$L__BB0_10;
	sub.s32 	%r81, %r29, %r54;
	shl.b32 	%r82, %r81, 7;
	shl.b32 	%r83, %r2, 2;
	or.b32  	%r84, %r82, %r83;
	mov.u32 	%r85, s_hist;
	add.s32 	%r86, %r85, %r84;
	atom.shared.add.u32 	%r87, [%r86], 1;
$L__BB0_10:
	add.s32 	%r30, %r7, %r28;
	setp.ge.u32 	%p11, %r30, %r53;
	@%p11 bra 	$L__BB0_13;
	cvt.s64.s32 	%rd9, %r210;
	add.s64 	%rd10, %rd1, %rd9;
	ld.global.u8 	%rs5, [%rd10];
	cvt.u32.u16 	%r88, %rs5;
	and.b32  	%r31, %r88, 255;
	setp.lt.s32 	%p12, %r31, %r54;
	setp.le.s32 	%p13, %r8, %r31;
	or.pred  	%p14, %p12, %p13;
	@%p14 bra 	$L__BB0_13;
	sub.s32 	%r89, %r31, %r54;
	shl.b32 	%r90, %r89, 7;
	shl.b32 	%r91, %r2, 2;
	or.b32  	%r92, %r90, %r91;
	mov.u32 	%r93, s_hist;
	add.s32 	%r94, %r93, %r92;
	atom.shared.add.u32 	%r95, [%r94], 1;
$L__BB0_13:
	add.s32 	%r32, %r7, %r30;
	setp.ge.u32 	%p15, %r32, %r53;
	@%p15 bra 	$L__BB0_16;
	cvt.s64.s32 	%rd11, %r209;
	add.s64 	%rd12, %rd1, %rd11;
	ld.global.u8 	%rs7, [%rd12];
	cvt.u32.u16 	%r96, %rs7;
	and.b32  	%r33, %r96, 255;
	setp.lt.s32 	%p16, %r33, %r54;
	setp.le.s32 	%p17, %r8, %r33;
	or.pred  	%p18, %p16, %p17;
	@%p18 bra 	$L__BB0_16;
	sub.s32 	%r97, %r33, %r54;
	shl.b32 	%r98, %r97, 7;
	shl.b32 	%r99, %r2, 2;
	or.b32  	%r100, %r98, %r99;
	mov.u32 	%r101, s_hist;
	add.s32 	%r102, %r101, %r100;
	atom.shared.add.u32 	%r103, [%r102], 1;
$L__BB0_16:
	add.s32 	%r34, %r7, %r32;
	setp.ge.u32 	%p19, %r34, %r53;
	@%p19 bra 	$L__BB0_19;
	cvt.s64.s32 	%rd13, %r208;
	add.s64 	%rd14, %rd1, %rd13;
	ld.global.u8 	%rs9, [%rd14];
	cvt.u32.u16 	%r104, %rs9;
	and.b32  	%r35, %r104, 255;
	setp.lt.s32 	%p20, %r35, %r54;
	setp.le.s32 	%p21, %r8, %r35;
	or.pred  	%p22, %p20, %p21;
	@%p22 bra 	$L__BB0_19;
	sub.s32 	%r105, %r35, %r54;
	shl.b32 	%r106, %r105, 7;
	shl.b32 	%r107, %r2, 2;
	or.b32  	%r108, %r106, %r107;
	mov.u32 	%r109, s_hist;
	add.s32 	%r110, %r109, %r108;
	atom.shared.add.u32 	%r111, [%r110], 1;
$L__BB0_19:
	add.s32 	%r36, %r7, %r34;
	setp.ge.u32 	%p23, %r36, %r53;
	@%p23 bra 	$L__BB0_22;
	cvt.s64.s32 	%rd15, %r207;
	add.s64 	%rd16, %rd1, %rd15;
	ld.global.u8 	%rs11, [%rd16];
	cvt.u32.u16 	%r112, %rs11;
	and.b32  	%r37, %r112, 255;
	setp.lt.s32 	%p24, %r37, %r54;
	setp.le.s32 	%p25, %r8, %r37;
	or.pred  	%p26, %p24, %p25;
	@%p26 bra 	$L__BB0_22;
	sub.s32 	%r113, %r37, %r54;
	shl.b32 	%r114, %r113, 7;
	shl.b32 	%r115, %r2, 2;
	or.b32  	%r116, %r114, %r115;
	mov.u32 	%r117, s_hist;
	add.s32 	%r118, %r117, %r116;
	atom.shared.add.u32 	%r119, [%r118], 1;
$L__BB0_22:
	add.s32 	%r38, %r7, %r36;
	setp.ge.u32 	%p27, %r38, %r53;
	@%p27 bra 	$L__BB0_25;
	cvt.s64.s32 	%rd17, %r206;
	add.s64 	%rd18, %rd1, %rd17;
	ld.global.u8 	%rs13, [%rd18];
	cvt.u32.u16 	%r120, %rs13;
	and.b32  	%r39, %r120, 255;
	setp.lt.s32 	%p28, %r39, %r54;
	setp.le.s32 	%p29, %r8, %r39;
	or.pred  	%p30, %p28, %p29;
	@%p30 bra 	$L__BB0_25;
	sub.s32 	%r121, %r39, %r54;
	shl.b32 	%r122, %r121, 7;
	shl.b32 	%r123, %r2, 2;
	or.b32  	%r124, %r122, %r123;
	mov.u32 	%r125, s_hist;
	add.s32 	%r126, %r125, %r124;
	atom.shared.add.u32 	%r127, [%r126], 1;
$L__BB0_25:
	add.s32 	%r128, %r7, %r38;
	setp.ge.u32 	%p31, %r128, %r53;
	@%p31 bra 	$L__BB0_28;
	cvt.s64.s32 	%rd19, %r205;
	add.s64 	%rd20, %rd1, %rd19;
	ld.global.u8 	%rs15, [%rd20];
	cvt.u32.u16 	%r129, %rs15;
	and.b32  	%r40, %r129, 255;
	setp.lt.s32 	%p32, %r40, %r54;
	setp.le.s32 	%p33, %r8, %r40;
	or.pred  	%p34, %p32, %p33;
	@%p34 bra 	$L__BB0_28;
	sub.s32 	%r130, %r40, %r54;
	shl.b32 	%r131, %r130, 7;
	shl.b32 	%r132, %r2, 2;
	or.b32  	%r133, %r131, %r132;
	mov.u32 	%r134, s_hist;
	add.s32 	%r135, %r134, %r133;
	atom.shared.add.u32 	%r136, [%r135], 1;
$L__BB0_28:
	add.s32 	%r212, %r212, 8;
	add.s32 	%r211, %r211, %r10;
	add.s32 	%r210, %r210, %r10;
	add.s32 	%r209, %r209, %r10;
	add.s32 	%r208, %r208, %r10;
	add.s32 	%r207, %r207, %r10;
	add.s32 	%r206, %r206, %r10;
	add.s32 	%r205, %r205, %r10;
	add.s32 	%r204, %r204, %r10;
	setp.ne.s32 	%p35, %r212, 64;
	@%p35 bra 	$L__BB0_4;
	bar.sync 	0;
	setp.ge.s32 	%p36, %r213, %r55;
	@%p36 bra 	$L__BB0_34;
	cvta.to.global.u64 	%rd2, %rd3;
	mov.u32 	%r138, s_hist;
$L__BB0_31:
	shl.b32 	%r137, %r213, 7;
	add.s32 	%r139, %r138, %r137;
	ld.shared.v4.u32 	{%r140, %r141, %r142, %r143}, [%r139];
	add.s32 	%r144, %r141, %r140;
	add.s32 	%r145, %r142, %r144;
	add.s32 	%r146, %r143, %r145;
	ld.shared.v4.u32 	{%r147, %r148, %r149, %r150}, [%r139+16];
	add.s32 	%r151, %r147, %r146;
	add.s32 	%r152, %r148, %r151;
	add.s32 	%r153, %r149, %r152;
	add.s32 	%r154, %r150, %r153;
	ld.shared.v4.u32 	{%r155, %r156, %r157, %r158}, [%r139+32];
	add.s32 	%r159, %r155, %r154;
	add.s32 	%r160, %r156, %r159;
	add.s32 	%r161, %r157, %r160;
	add.s32 	%r162, %r158, %r161;
	ld.shared.v4.u32 	{%r163, %r164, %r165, %r166}, [%r139+48];
	add.s32 	%r167, %r163, %r162;
	add.s32 	%r168, %r164, %r167;
	add.s32 	%r169, %r165, %r168;
	add.s32 	%r170, %r166, %r169;
	ld.shared.v4.u32 	{%r171, %r172, %r173, %r174}, [%r139+64];
	add.s32 	%r175, %r171, %r170;
	add.s32 	%r176, %r172, %r175;
	add.s32 	%r177, %r173, %r176;
	add.s32 	%r178, %r174, %r177;
	ld.shared.v4.u32 	{%r179, %r180, %r181, %r182}, [%r139+80];
	add.s32 	%r183, %r179, %r178;
	add.s32 	%r184, %r180, %r183;
	add.s32 	%r185, %r181, %r184;
	add.s32 	%r186, %r182, %r185;
	ld.shared.v4.u32 	{%r187, %r188, %r189, %r190}, [%r139+96];
	add.s32 	%r191, %r187, %r186;
	add.s32 	%r192, %r188, %r191;
	add.s32 	%r193, %r189, %r192;
	add.s32 	%r194, %r190, %r193;
	ld.shared.v4.u32 	{%r195, %r196, %r197, %r198}, [%r139+112];
	add.s32 	%r199, %r195, %r194;
	add.s32 	%r200, %r196, %r199;
	add.s32 	%r201, %r197, %r200;
	add.s32 	%r51, %r198, %r201;
	setp.eq.s32 	%p37, %r51, 0;
	@%p37 bra 	$L__BB0_33;
	mul.wide.s32 	%rd21, %r213, 4;
	add.s64 	%rd22, %rd2, %rd21;
	atom.global.add.u32 	%r202, [%rd22], %r51;
$L__BB0_33:
	add.s32 	%r213, %r213, %r7;
	setp.lt.s32 	%p38, %r213, %r55;
	@%p38 bra 	$L__BB0_31;
$L__BB0_34:
	ret;

}


// ===== COMPILED SASS (sm_100) =====

	.target	sm_100

	.elftype	@"ET_EXEC"


//--------------------- .note.nv.tkinfo           --------------------------
	.section	.note.nv.tkinfo,"",@"SHT_NOTE"
	.sectionflags	@"SHF_NOTE_NV_TKINFO"
	.tkinfo
        /*0018*/ 	.word	0x00000002
        /*0030*/ 	.string	""
        /*0030*/ 	.string	"ptxas"
        /*0030*/ 	.string	"Cuda compilation tools, release 13.0, V13.0.88"
        /*0030*/ 	.string	"Build cuda_13.0.r13.0/compiler.36424714_0"
        /*0030*/ 	.string	"-arch sm_100 -m 64 "



//--------------------- .note.nv.cuinfo           --------------------------
	.section	.note.nv.cuinfo,"",@"SHT_NOTE"
	.sectionflags	@"SHF_NOTE_NV_CUINFO"
        /*0018*/ 	.short	0x0002
        /*001a*/ 	.short	0x0064
        /*001c*/ 	.short	0x0082
	.zero		2


//--------------------- .nv.info                  --------------------------
	.section	.nv.info,"",@"SHT_CUDA_INFO"
	.align	4


	//----- nvinfo : EIATTR_REGCOUNT
	.align		4
        /*0000*/ 	.byte	0x04, 0x2f
        /*0002*/ 	.short	(.L_1 - .L_0)
	.align		4
.L_0:
        /*0004*/ 	.word	index@(_Z16histogram_kernelPKcPjjii)
        /*0008*/ 	.word	0x00000020


	//----- nvinfo : EIATTR_FRAME_SIZE
	.align		4
.L_1:
        /*000c*/ 	.byte	0x04, 0x11
        /*000e*/ 	.short	(.L_3 - .L_2)
	.align		4
.L_2:
        /*0010*/ 	.word	index@(_Z16histogram_kernelPKcPjjii)
        /*0014*/ 	.word	0x00000000


	//----- nvinfo : EIATTR_MIN_STACK_SIZE
	.align		4
.L_3:
        /*0018*/ 	.byte	0x04, 0x12
        /*001a*/ 	.short	(.L_5 - .L_4)
	.align		4
.L_4:
        /*001c*/ 	.word	index@(_Z16histogram_kernelPKcPjjii)
        /*0020*/ 	.word	0x00000000
.L_5:


//--------------------- .nv.compat                --------------------------
	.section	.nv.compat,"",@"SHT_CUDA_COMPAT_INFO"
	.align	4
        /*0000*/ 	.byte	0x02, 0x09, 0x00, 0x00, 0x02, 0x02, 0x01, 0x00, 0x02, 0x05, 0x05, 0x00, 0x03, 0x07, 0x01, 0x01
        /*0010*/ 	.byte	0x02, 0x03, 0x00, 0x00, 0x02, 0x06, 0x01, 0x00, 0x04, 0x0b, 0x08, 0x00, 0x09, 0x00, 0x00, 0x00
        /*0020*/ 	.byte	0x00, 0x00, 0x00, 0x00


//--------------------- .nv.info._Z16histogram_kernelPKcPjjii --------------------------
	.section	.nv.info._Z16histogram_kernelPKcPjjii,"",@"SHT_CUDA_INFO"
	.sectionflags	@""
	.align	4


	//----- nvinfo : EIATTR_CUDA_API_VERSION
	.align		4
        /*0000*/ 	.byte	0x04, 0x37
        /*0002*/ 	.short	(.L_7 - .L_6)
.L_6:
        /*0004*/ 	.word	0x00000082


	//----- nvinfo : EIATTR_KPARAM_INFO
	.align		4
.L_7:
        /*0008*/ 	.byte	0x04, 0x17
        /*000a*/ 	.short	(.L_9 - .L_8)
.L_8:
        /*000c*/ 	.word	0x00000000
        /*0010*/ 	.short	0x0004
        /*0012*/ 	.short	0x0018
        /*0014*/ 	.byte	0x00, 0xf0, 0x11, 0x00


	//----- nvinfo : EIATTR_KPARAM_INFO
	.align		4
.L_9:
        /*0018*/ 	.byte	0x04, 0x17
        /*001a*/ 	.short	(.L_11 - .L_10)
.L_10:
        /*001c*/ 	.word	0x00000000
        /*0020*/ 	.short	0x0003
        /*0022*/ 	.short	0x0014
        /*0024*/ 	.byte	0x00, 0xf0, 0x11, 0x00


	//----- nvinfo : EIATTR_KPARAM_INFO
	.align		4
.L_11:
        /*0028*/ 	.byte	0x04, 0x17
        /*002a*/ 	.short	(.L_13 - .L_12)
.L_12:
        /*002c*/ 	.word	0x00000000
        /*0030*/ 	.short	0x0002
        /*0032*/ 	.short	0x0010
        /*0034*/ 	.byte	0x00, 0xf0, 0x11, 0x00


	//----- nvinfo : EIATTR_KPARAM_INFO
	.align		4
.L_13:
        /*0038*/ 	.byte	0x04, 0x17
        /*003a*/ 	.short	(.L_15 - .L_14)
.L_14:
        /*003c*/ 	.word	0x00000000
        /*0040*/ 	.short	0x0001
        /*0042*/ 	.short	0x0008
        /*0044*/ 	.byte	0x00, 0xf5, 0x21, 0x00


	//----- nvinfo : EIATTR_KPARAM_INFO
	.align		4
.L_15:
        /*0048*/ 	.byte	0x04, 0x17
        /*004a*/ 	.short	(.L_17 - .L_16)
.L_16:
        /*004c*/ 	.word	0x00000000
        /*0050*/ 	.short	0x0000
        /*0052*/ 	.short	0x0000
        /*0054*/ 	.byte	0x00, 0xf5, 0x21, 0x00


	//----- nvinfo : EIATTR_SPARSE_MMA_MASK
	.align		4
.L_17:
        /*0058*/ 	.byte	0x03, 0x50
        /*005a*/ 	.short	0x0000


	//----- nvinfo : EIATTR_MAXREG_COUNT
	.align		4
        /*005c*/ 	.byte	0x03, 0x1b
        /*005e*/ 	.short	0x00ff


	//----- nvinfo : EIATTR_NUM_BARRIERS
	.align		4
        /*0060*/ 	.byte	0x02, 0x4c
        /*0062*/ 	.byte	0x01
	.zero		1


	//----- nvinfo : EIATTR_MERCURY_ISA_VERSION
	.align		4
        /*0064*/ 	.byte	0x03, 0x5f
        /*0066*/ 	.short	0x0101


	//----- nvinfo : EIATTR_VRC_CTA_INIT_COUNT
	.align		4
        /*0068*/ 	.byte	0x02, 0x4a
	.zero		1
	.zero		1


	//----- nvinfo : EIATTR_EXIT_INSTR_OFFSETS
	.align		4
        /*006c*/ 	.byte	0x04, 0x1c
        /*006e*/ 	.short	(.L_19 - .L_18)


	//   ....[0]....
.L_18:
        /*0070*/ 	.word	0x00000cb0


	//   ....[1]....
        /*0074*/ 	.word	0x00000f30


	//----- nvinfo : EIATTR_CRS_STACK_SIZE
	.align		4
.L_19:
        /*0078*/ 	.byte	0x04, 0x1e
        /*007a*/ 	.short	(.L_21 - .L_20)
.L_20:
        /*007c*/ 	.word	0x00000000


	//----- nvinfo : EIATTR_CBANK_PARAM_SIZE
	.align		4
.L_21:
        /*0080*/ 	.byte	0x03, 0x19
        /*0082*/ 	.short	0x001c


	//----- nvinfo : EIATTR_PARAM_CBANK
	.align		4
        /*0084*/ 	.byte	0x04, 0x0a
        /*0086*/ 	.short	(.L_23 - .L_22)
	.align		4
.L_22:
        /*0088*/ 	.word	index@(.nv.constant0._Z16histogram_kernelPKcPjjii)
        /*008c*/ 	.short	0x0380
        /*008e*/ 	.short	0x001c


	//----- nvinfo : EIATTR_SW_WAR
	.align		4
.L_23:
        /*0090*/ 	.byte	0x04, 0x36
        /*0092*/ 	.short	(.L_25 - .L_24)
.L_24:
        /*0094*/ 	.word	0x00000008
.L_25:


//--------------------- .nv.callgraph             --------------------------
	.section	.nv.callgraph,"",@"SHT_CUDA_CALLGRAPH"
	.align	4
	.sectionentsize	8
	.align		4
        /*0000*/ 	.word	0x00000000
	.align		4
        /*0004*/ 	.word	0xffffffff
	.align		4
        /*0008*/ 	.word	0x00000000
	.align		4
        /*000c*/ 	.word	0xfffffffe
	.align		4
        /*0010*/ 	.word	0x00000000
	.align		4
        /*0014*/ 	.word	0xfffffffd
	.align		4
        /*0018*/ 	.word	0x00000000
	.align		4
        /*001c*/ 	.word	0xfffffffc


//--------------------- .text._Z16histogram_kernelPKcPjjii --------------------------
	.section	.text._Z16histogram_kernelPKcPjjii,"ax",@progbits
	.align	128
        .global         _Z16histogram_kernelPKcPjjii
        .type           _Z16histogram_kernelPKcPjjii,@function
        .size           _Z16histogram_kernelPKcPjjii,(.L_x_24 - _Z16histogram_kernelPKcPjjii)
        .other          _Z16histogram_kernelPKcPjjii,@"STO_CUDA_ENTRY STV_DEFAULT"
_Z16histogram_kernelPKcPjjii:
.text._Z16histogram_kernelPKcPjjii:
[----:B------:R-:W-:Y:S01]  /*0000*/  LDC R1, c[0x0][0x37c] ;  /* 0x0000df00ff017b82 */ /* 0x000fe20000000800 */
[----:B------:R-:W0:Y:S01]  /*0010*/  S2R R3, SR_TID.X ;  /* 0x0000000000037919 */ /* 0x000e220000002100 */
[----:B------:R-:W1:Y:S01]  /*0020*/  LDCU UR5, c[0x0][0x398] ;  /* 0x00007300ff0577ac */ /* 0x000e620008000800 */
[----:B------:R-:W-:Y:S01]  /*0030*/  BSSY.RECONVERGENT B0, `(.L_x_0) ;  /* 0x000000e000007945 */ /* 0x000fe20003800200 */
[----:B-1----:R-:W-:-:S06]  /*0040*/  USHF.L.U32 UR4, UR5, 0x5, URZ ;  /* 0x0000000505047899 */ /* 0x002fcc00080006ff */
[----:B0-----:R-:W-:-:S13]  /*0050*/  ISETP.GE.AND P0, PT, R3, UR4, PT ;  /* 0x0000000403007c0c */ /* 0x001fda000bf06270 */
[----:B------:R-:W-:Y:S05]  /*0060*/  @P0 BRA `(.L_x_1) ;  /* 0x0000000000280947 */ /* 0x000fea0003800000 */
[----:B------:R-:W0:Y:S01]  /*0070*/  S2R R5, SR_CgaCtaId ;  /* 0x0000000000057919 */ /* 0x000e220000008800 */
[----:B------:R-:W1:Y:S01]  /*0080*/  LDC R7, c[0x0][0x360] ;  /* 0x0000d800ff077b82 */ /* 0x000e620000000800 */
[----:B------:R-:W-:Y:S01]  /*0090*/  MOV R2, 0x400 ;  /* 0x0000040000027802 */ /* 0x000fe20000000f00 */
[----:B------:R-:W-:-:S03]  /*00a0*/  IMAD.MOV.U32 R0, RZ, RZ, R3 ;  /* 0x000000ffff007224 */ /* 0x000fc600078e0003 */
[----:B0-----:R-:W-:-:S07]  /*00b0*/  LEA R5, R5, R2, 0x18 ;  /* 0x0000000205057211 */ /* 0x001fce00078ec0ff */
.L_x_2:
[----:B------:R-:W-:Y:S02]  /*00c0*/  IMAD R2, R0, 0x4, R5 ;  /* 0x0000000400027824 */ /* 0x000fe400078e0205 */
[----:B-1----:R-:W-:-:S03]  /*00d0*/  IMAD.IADD R0, R7, 0x1, R0 ;  /* 0x0000000107007824 */ /* 0x002fc600078e0200 */
[----:B------:R0:W-:Y:S02]  /*00e0*/  STS [R2], RZ ;  /* 0x000000ff02007388 */ /* 0x0001e40000000800 */
[----:B------:R-:W-:-:S13]  /*00f0*/  ISETP.GE.AND P0, PT, R0, UR4, PT ;  /* 0x0000000400007c0c */ /* 0x000fda000bf06270 */
[----:B0-----:R-:W-:Y:S05]  /*0100*/  @!P0 BRA `(.L_x_2) ;  /* 0xfffffffc00ec8947 */ /* 0x001fea000383ffff */
.L_x_1:
[----:B------:R-:W-:Y:S05]  /*0110*/  BSYNC.RECONVERGENT B0 ;  /* 0x0000000000007941 */ /* 0x000fea0003800200 */
.L_x_0:
[----:B------:R-:W0:Y:S01]  /*0120*/  S2UR UR13, SR_CTAID.X ;  /* 0x00000000000d79c3 */ /* 0x000e220000002500 */
[----:B------:R-:W1:Y:S01]  /*0130*/  LDCU UR6, c[0x0][0x394] ;  /* 0x00007280ff0677ac */ /* 0x000e620008000800 */
[----:B------:R-:W-:Y:S01]  /*0140*/  LOP3.LUT R2, R3, 0x1f, RZ, 0xc0, !PT ;  /* 0x0000001f03027812 */ /* 0x000fe200078ec0ff */
[----:B------:R-:W2:Y:S05]  /*0150*/  LDCU.64 UR8, c[0x0][0x358] ;  /* 0x00006b00ff0877ac */ /* 0x000eaa0008000a00 */
[----:B------:R-:W3:Y:S01]  /*0160*/  LDC R0, c[0x0][0x360] ;  /* 0x0000d800ff007b82 */ /* 0x000ee20000000800 */
[----:B------:R-:W4:Y:S01]  /*0170*/  LDCU UR15, c[0x0][0x390] ;  /* 0x00007200ff0f77ac */ /* 0x000f220008000800 */
[----:B------:R-:W2:Y:S06]  /*0180*/  LDCU.64 UR10, c[0x0][0x380] ;  /* 0x00007000ff0a77ac */ /* 0x000eac0008000a00 */
[----:B------:R-:W2:Y:S01]  /*0190*/  LDC R4, c[0x0][0x394] ;  /* 0x0000e500ff047b82 */ /* 0x000ea20000000800 */
[----:B-1----:R-:W-:-:S02]  /*01a0*/  UIADD3 UR5, UPT, UPT, UR5, UR6, URZ ;  /* 0x0000000605057290 */ /* 0x002fc4000fffe0ff */
[----:B0-----:R-:W-:-:S04]  /*01b0*/  USHF.L.U32 UR4, UR13, 0x6, URZ ;  /* 0x000000060d047899 */ /* 0x001fc800080006ff */
[----:B------:R-:W-:Y:S02]  /*01c0*/  UIADD3 UR6, UPT, UPT, UR4, 0x2, URZ ;  /* 0x0000000204067890 */ /* 0x000fe4000fffe0ff */
[----:B------:R-:W-:Y:S01]  /*01d0*/  UIADD3 UR7, UPT, UPT, UR4, 0x3, URZ ;  /* 0x0000000304077890 */ /* 0x000fe2000fffe0ff */
[C---:B---3--:R-:W-:Y:S01]  /*01e0*/  IMAD R8, R0.reuse, UR13, RZ ;  /* 0x0000000d00087c24 */ /* 0x048fe2000f8e02ff */
[----:B------:R-:W-:Y:S02]  /*01f0*/  UIADD3 UR12, UPT, UPT, UR4, 0x4, URZ ;  /* 0x00000004040c7890 */ /* 0x000fe4000fffe0ff */
[----:B------:R-:W-:Y:S01]  /*0200*/  IMAD R6, R0, UR4, R0 ;  /* 0x0000000400067c24 */ /* 0x000fe2000f8e0200 */
[----:B------:R-:W-:Y:S01]  /*0210*/  UIADD3 UR13, UPT, UPT, UR4, 0x5, URZ ;  /* 0x00000005040d7890 */ /* 0x000fe2000fffe0ff */
[--C-:B------:R-:W-:Y:S01]  /*0220*/  IMAD R5, R8, 0x40, R3.reuse ;  /* 0x0000004008057824 */ /* 0x100fe200078e0203 */
[----:B------:R-:W-:Y:S01]  /*0230*/  UIADD3 UR14, UPT, UPT, UR4, 0x6, URZ ;  /* 0x00000006040e7890 */ /* 0x000fe2000fffe0ff */
[----:B------:R-:W-:Y:S01]  /*0240*/  IMAD.IADD R7, R3, 0x1, R6 ;  /* 0x0000000103077824 */ /* 0x000fe200078e0206 */
[----:B------:R-:W-:Y:S01]  /*0250*/  UIADD3 UR4, UPT, UPT, UR4, 0x7, URZ ;  /* 0x0000000704047890 */ /* 0x000fe2000fffe0ff */
[----:B------:R-:W-:-:S02]  /*0260*/  IMAD R9, R0, UR6, R3 ;  /* 0x0000000600097c24 */ /* 0x000fc4000f8e0203 */
[C-C-:B------:R-:W-:Y:S02]  /*0270*/  IMAD R11, R0.reuse, UR7, R3.reuse ;  /* 0x00000007000b7c24 */ /* 0x140fe4000f8e0203 */
[C-C-:B------:R-:W-:Y:S02]  /*0280*/  IMAD R13, R0.reuse, UR12, R3.reuse ;  /* 0x0000000c000d7c24 */ /* 0x140fe4000f8e0203 */
[C-C-:B------:R-:W-:Y:S02]  /*0290*/  IMAD R15, R0.reuse, UR13, R3.reuse ;  /* 0x0000000d000f7c24 */ /* 0x140fe4000f8e0203 */
[C-C-:B------:R-:W-:Y:S02]  /*02a0*/  IMAD R17, R0.reuse, UR14, R3.reuse ;  /* 0x0000000e00117c24 */ /* 0x140fe4000f8e0203 */
[----:B------:R-:W-:Y:S01]  /*02b0*/  IMAD R19, R0, UR4, R3 ;  /* 0x0000000400137c24 */ /* 0x000fe2000f8e0203 */
[----:B------:R-:W-:Y:S01]  /*02c0*/  UMOV UR4, URZ ;  /* 0x000000ff00047c82 */ /* 0x000fe20008000000 */
[----:B--2-4-:R-:W-:Y:S06]  /*02d0*/  BAR.SYNC.DEFER_BLOCKING 0x0 ;  /* 0x0000000000007b1d */ /* 0x014fec0000010000 */
.L_x_19:
[----:B------:R-:W-:Y:S01]  /*02e0*/  IMAD.IADD R21, R0, 0x1, R5 ;  /* 0x0000000100157824 */ /* 0x000fe200078e0205 */
[----:B------:R-:W-:Y:S01]  /*02f0*/  ISETP.GE.U32.AND P0, PT, R5, UR15, PT ;  /* 0x0000000f05007c0c */ /* 0x000fe2000bf06070 */
[----:B------:R-:W-:Y:S02]  /*0300*/  BSSY.RECONVERGENT B0, `(.L_x_3) ;  /* 0x000001b000007945 */ /* 0x000fe40003800200 */
[C---:B------:R-:W-:Y:S01]  /*0310*/  IMAD.IADD R23, R21.reuse, 0x1, R0 ;  /* 0x0000000115177824 */ /* 0x040fe200078e0200 */
[----:B------:R-:W-:-:S03]  /*0320*/  ISETP.GE.U32.AND P6, PT, R21, UR15, PT ;  /* 0x0000000f15007c0c */ /* 0x000fc6000bfc6070 */
        /* <DEDUP_REMOVED lines=9> */
[----:B------:R-:W-:Y:S01]  /*03c0*/  ISETP.GE.U32.AND P1, PT, R21, UR15, PT ;  /* 0x0000000f15007c0c */ /* 0x000fe2000bf26070 */
[----:B01234-:R-:W-:-:S12]  /*03d0*/  @P0 BRA `(.L_x_4) ;  /* 0x0000000000340947 */ /* 0x01ffd80003800000 */
[----:B------:R-:W-:-:S04]  /*03e0*/  IADD3 R20, P0, PT, R5, UR10, RZ ;  /* 0x0000000a05147c10 */ /* 0x000fc8000ff1e0ff */
[----:B------:R-:W-:-:S06]  /*03f0*/  LEA.HI.X.SX32 R21, R5, UR11, 0x1, P0 ;  /* 0x0000000b05157c11 */ /* 0x000fcc00080f0eff */
[----:B------:R-:W2:Y:S02]  /*0400*/  LDG.E.U8 R21, desc[UR8][R20.64] ;  /* 0x0000000814157981 */ /* 0x000ea4000c1e1100 */
[----:B--2---:R-:W-:-:S04]  /*0410*/  ISETP.LT.AND P0, PT, R21, UR5, PT ;  /* 0x0000000515007c0c */ /* 0x004fc8000bf01270 */
[----:B------:R-:W-:-:S13]  /*0420*/  ISETP.LT.OR P0, PT, R21, R4, !P0 ;  /* 0x000000041500720c */ /* 0x000fda0004701670 */
[----:B------:R-:W-:Y:S05]  /*0430*/  @P0 BRA `(.L_x_4) ;  /* 0x00000000001c0947 */ /* 0x000fea0003800000 */
[----:B------:R-:W0:Y:S01]  /*0440*/  S2UR UR7, SR_CgaCtaId ;  /* 0x00000000000779c3 */ /* 0x000e220000008800 */
[----:B------:R-:W-:Y:S01]  /*0450*/  IMAD.IADD R21, R21, 0x1, -R4 ;  /* 0x0000000115157824 */ /* 0x000fe200078e0a04 */
[----:B------:R-:W-:-:S03]  /*0460*/  UMOV UR6, 0x400 ;  /* 0x0000040000067882 */ /* 0x000fc60000000000 */
[----:B------:R-:W-:Y:S01]  /*0470*/  IMAD R6, R21, 0x20, R2 ;  /* 0x0000002015067824 */ /* 0x000fe200078e0202 */
[----:B0-----:R-:W-:-:S06]  /*0480*/  ULEA UR6, UR7, UR6, 0x18 ;  /* 0x0000000607067291 */ /* 0x001fcc000f8ec0ff */
[----:B------:R-:W-:-:S05]  /*0490*/  LEA R6, R6, UR6, 0x2 ;  /* 0x0000000606067c11 */ /* 0x000fca000f8e10ff */
[----:B------:R0:W-:Y:S02]  /*04a0*/  ATOMS.POPC.INC.32 RZ, [R6+URZ] ;  /* 0x0000000006ff7f8c */ /* 0x0001e4000d8000ff */
.L_x_4:
[----:B------:R-:W-:Y:S05]  /*04b0*/  BSYNC.RECONVERGENT B0 ;  /* 0x0000000000007941 */ /* 0x000fea0003800200 */
.L_x_3:
[----:B------:R-:W-:Y:S01]  /*04c0*/  BSSY.RECONVERGENT B0, `(.L_x_5) ;  /* 0x0000010000007945 */ /* 0x000fe20003800200 */
[----:B------:R-:W-:-:S03]  /*04d0*/  ISETP.GE.U32.AND P0, PT, R8, UR15, PT ;  /* 0x0000000f08007c0c */ /* 0x000fc6000bf06070 */
[----:B------:R-:W-:Y:S10]  /*04e0*/  @P6 BRA `(.L_x_6) ;  /* 0x0000000000346947 */ /* 0x000ff40003800000 */
[----:B------:R-:W-:-:S04]  /*04f0*/  IADD3 R20, P6, PT, R7, UR10, RZ ;  /* 0x0000000a07147c10 */ /* 0x000fc8000ffde0ff */
[----:B------:R-:W-:-:S06]  /*0500*/  LEA.HI.X.SX32 R21, R7, UR11, 0x1, P6 ;  /* 0x0000000b07157c11 */ /* 0x000fcc000b0f0eff */
[----:B------:R-:W2:Y:S02]  /*0510*/  LDG.E.U8 R21, desc[UR8][R20.64] ;  /* 0x0000000814157981 */ /* 0x000ea4000c1e1100 */
[----:B--2---:R-:W-:-:S04]  /*0520*/  ISETP.LT.AND P6, PT, R21, UR5, PT ;  /* 0x0000000515007c0c */ /* 0x004fc8000bfc1270 */
[----:B------:R-:W-:-:S13]  /*0530*/  ISETP.LT.OR P6, PT, R21, R4, !P6 ;  /* 0x000000041500720c */ /* 0x000fda00077c1670 */
[----:B------:R-:W-:Y:S05]  /*0540*/  @P6 BRA `(.L_x_6) ;  /* 0x00000000001c6947 */ /* 0x000fea0003800000 */
[----:B------:R-:W1:Y:S01]  /*0550*/  S2UR UR7, SR_CgaCtaId ;  /* 0x00000000000779c3 */ /* 0x000e620000008800 */
[----:B------:R-:W-:Y:S01]  /*0560*/  IMAD.IADD R21, R21, 0x1, -R4 ;  /* 0x0000000115157824 */ /* 0x000fe200078e0a04 */
[----:B------:R-:W-:-:S03]  /*0570*/  UMOV UR6, 0x400 ;  /* 0x0000040000067882 */ /* 0x000fc60000000000 */
[----:B0-----:R-:W-:Y:S01]  /*0580*/  IMAD R6, R21, 0x20, R2 ;  /* 0x0000002015067824 */ /* 0x001fe200078e0202 */
[----:B-1----:R-:W-:-:S06]  /*0590*/  ULEA UR6, UR7, UR6, 0x18 ;  /* 0x0000000607067291 */ /* 0x002fcc000f8ec0ff */
[----:B------:R-:W-:-:S05]  /*05a0*/  LEA R6, R6, UR6, 0x2 ;  /* 0x0000000606067c11 */ /* 0x000fca000f8e10ff */
[----:B------:R1:W-:Y:S02]  /*05b0*/  ATOMS.POPC.INC.32 RZ, [R6+URZ] ;  /* 0x0000000006ff7f8c */ /* 0x0003e4000d8000ff */
.L_x_6:
[----:B------:R-:W-:Y:S05]  /*05c0*/  BSYNC.RECONVERGENT B0 ;  /* 0x0000000000007941 */ /* 0x000fea0003800200 */
.L_x_5:
[----:B------:R-:W-:Y:S04]  /*05d0*/  BSSY.RECONVERGENT B0, `(.L_x_7) ;  /* 0x000000f000007945 */ /* 0x000fe80003800200 */
[----:B------:R-:W-:Y:S05]  /*05e0*/  @P5 BRA `(.L_x_8) ;  /* 0x0000000000345947 */ /* 0x000fea0003800000 */
[----:B------:R-:W-:-:S04]  /*05f0*/  IADD3 R20, P5, PT, R9, UR10, RZ ;  /* 0x0000000a09147c10 */ /* 0x000fc8000ffbe0ff */
[----:B------:R-:W-:-:S06]  /*0600*/  LEA.HI.X.SX32 R21, R9, UR11, 0x1, P5 ;  /* 0x0000000b09157c11 */ /* 0x000fcc000a8f0eff */
[----:B------:R-:W2:Y:S02]  /*0610*/  LDG.E.U8 R21, desc[UR8][R20.64] ;  /* 0x0000000814157981 */ /* 0x000ea4000c1e1100 */
[----:B--2---:R-:W-:-:S04]  /*0620*/  ISETP.LT.AND P5, PT, R21, UR5, PT ;  /* 0x0000000515007c0c */ /* 0x004fc8000bfa1270 */
[----:B------:R-:W-:-:S13]  /*0630*/  ISETP.LT.OR P5, PT, R21, R4, !P5 ;  /* 0x000000041500720c */ /* 0x000fda0006fa1670 */
[----:B------:R-:W-:Y:S05]  /*0640*/  @P5 BRA `(.L_x_8) ;  /* 0x00000000001c5947 */ /* 0x000fea0003800000 */
[----:B------:R-:W2:Y:S01]  /*0650*/  S2UR UR7, SR_CgaCtaId ;  /* 0x00000000000779c3 */ /* 0x000ea20000008800 */
[----:B------:R-:W-:Y:S01]  /*0660*/  IMAD.IADD R21, R21, 0x1, -R4 ;  /* 0x0000000115157824 */ /* 0x000fe200078e0a04 */
[----:B------:R-:W-:-:S03]  /*0670*/  UMOV UR6, 0x400 ;  /* 0x0000040000067882 */ /* 0x000fc60000000000 */
[----:B01----:R-:W-:Y:S01]  /*0680*/  IMAD R6, R21, 0x20, R2 ;  /* 0x0000002015067824 */ /* 0x003fe200078e0202 */
[----:B--2---:R-:W-:-:S06]  /*0690*/  ULEA UR6, UR7, UR6, 0x18 ;  /* 0x0000000607067291 */ /* 0x004fcc000f8ec0ff */
[----:B------:R-:W-:-:S05]  /*06a0*/  LEA R6, R6, UR6, 0x2 ;  /* 0x0000000606067c11 */ /* 0x000fca000f8e10ff */
[----:B------:R2:W-:Y:S02]  /*06b0*/  ATOMS.POPC.INC.32 RZ, [R6+URZ] ;  /* 0x0000000006ff7f8c */ /* 0x0005e4000d8000ff */
.L_x_8:
[----:B------:R-:W-:Y:S05]  /*06c0*/  BSYNC.RECONVERGENT B0 ;  /* 0x0000000000007941 */ /* 0x000fea0003800200 */
.L_x_7:
[----:B------:R-:W-:Y:S04]  /*06d0*/  BSSY.RECONVERGENT B0, `(.L_x_9) ;  /* 0x000000f000007945 */ /* 0x000fe80003800200 */
[----:B------:R-:W-:Y:S05]  /*06e0*/  @P4 BRA `(.L_x_10) ;  /* 0x0000000000344947 */ /* 0x000fea0003800000 */
[----:B------:R-:W-:-:S04]  /*06f0*/  IADD3 R20, P4, PT, R11, UR10, RZ ;  /* 0x0000000a0b147c10 */ /* 0x000fc8000ff9e0ff */
[----:B------:R-:W-:-:S06]  /*0700*/  LEA.HI.X.SX32 R21, R11, UR11, 0x1, P4 ;  /* 0x0000000b0b157c11 */ /* 0x000fcc000a0f0eff */
[----:B------:R-:W3:Y:S02]  /*0710*/  LDG.E.U8 R21, desc[UR8][R20.64] ;  /* 0x0000000814157981 */ /* 0x000ee4000c1e1100 */
[----:B---3--:R-:W-:-:S04]  /*0720*/  ISETP.LT.AND P4, PT, R21, UR5, PT ;  /* 0x0000000515007c0c */ /* 0x008fc8000bf81270 */
[----:B------:R-:W-:-:S13]  /*0730*/  ISETP.LT.OR P4, PT, R21, R4, !P4 ;  /* 0x000000041500720c */ /* 0x000fda0006781670 */
[----:B------:R-:W-:Y:S05]  /*0740*/  @P4 BRA `(.L_x_10) ;  /* 0x00000000001c4947 */ /* 0x000fea0003800000 */
[----:B------:R-:W3:Y:S01]  /*0750*/  S2UR UR7, SR_CgaCtaId ;  /* 0x00000000000779c3 */ /* 0x000ee20000008800 */
[----:B------:R-:W-:Y:S01]  /*0760*/  IMAD.IADD R21, R21, 0x1, -R4 ;  /* 0x0000000115157824 */ /* 0x000fe200078e0a04 */
[----:B------:R-:W-:-:S03]  /*0770*/  UMOV UR6, 0x400 ;  /* 0x0000040000067882 */ /* 0x000fc60000000000 */
[----:B012---:R-:W-:Y:S01]  /*0780*/  IMAD R6, R21, 0x20, R2 ;  /* 0x0000002015067824 */ /* 0x007fe200078e0202 */
[----:B---3--:R-:W-:-:S06]  /*0790*/  ULEA UR6, UR7, UR6, 0x18 ;  /* 0x0000000607067291 */ /* 0x008fcc000f8ec0ff */
[----:B------:R-:W-:-:S05]  /*07a0*/  LEA R6, R6, UR6, 0x2 ;  /* 0x0000000606067c11 */ /* 0x000fca000f8e10ff */
[----:B------:R3:W-:Y:S02]  /*07b0*/  ATOMS.POPC.INC.32 RZ, [R6+URZ] ;  /* 0x0000000006ff7f8c */ /* 0x0007e4000d8000ff */
.L_x_10:
[----:B------:R-:W-:Y:S05]  /*07c0*/  BSYNC.RECONVERGENT B0 ;  /* 0x0000000000007941 */ /* 0x000fea0003800200 */
.L_x_9:
[----:B------:R-:W-:Y:S04]  /*07d0*/  BSSY.RECONVERGENT B0, `(.L_x_11) ;  /* 0x000000f000007945 */ /* 0x000fe80003800200 */
[----:B------:R-:W-:Y:S05]  /*07e0*/  @P3 BRA `(.L_x_12) ;  /* 0x0000000000343947 */ /* 0x000fea0003800000 */
[----:B------:R-:W-:-:S04]  /*07f0*/  IADD3 R20, P3, PT, R13, UR10, RZ ;  /* 0x0000000a0d147c10 */ /* 0x000fc8000ff7e0ff */
[----:B------:R-:W-:-:S06]  /*0800*/  LEA.HI.X.SX32 R21, R13, UR11, 0x1, P3 ;  /* 0x0000000b0d157c11 */ /* 0x000fcc00098f0eff */
[----:B------:R-:W4:Y:S02]  /*0810*/  LDG.E.U8 R21, desc[UR8][R20.64] ;  /* 0x0000000814157981 */ /* 0x000f24000c1e1100 */
[----:B----4-:R-:W-:-:S04]  /*0820*/  ISETP.LT.AND P3, PT, R21, UR5, PT ;  /* 0x0000000515007c0c */ /* 0x010fc8000bf61270 */
[----:B------:R-:W-:-:S13]  /*0830*/  ISETP.LT.OR P3, PT, R21, R4, !P3 ;  /* 0x000000041500720c */ /* 0x000fda0005f61670 */
[----:B------:R-:W-:Y:S05]  /*0840*/  @P3 BRA `(.L_x_12) ;  /* 0x00000000001c3947 */ /* 0x000fea0003800000 */
[----:B------:R-:W4:Y:S01]  /*0850*/  S2UR UR7, SR_CgaCtaId ;  /* 0x00000000000779c3 */ /* 0x000f220000008800 */
[----:B------:R-:W-:Y:S01]  /*0860*/  IMAD.IADD R21, R21, 0x1, -R4 ;  /* 0x0000000115157824 */ /* 0x000fe200078e0a04 */
[----:B------:R-:W-:-:S03]  /*0870*/  UMOV UR6, 0x400 ;  /* 0x0000040000067882 */ /* 0x000fc60000000000 */
[----:B0123--:R-:W-:Y:S01]  /*0880*/  IMAD R6, R21, 0x20, R2 ;  /* 0x0000002015067824 */ /* 0x00ffe200078e0202 */
[----:B----4-:R-:W-:-:S06]  /*0890*/  ULEA UR6, UR7, UR6, 0x18 ;  /* 0x0000000607067291 */ /* 0x010fcc000f8ec0ff */
[----:B------:R-:W-:-:S05]  /*08a0*/  LEA R6, R6, UR6, 0x2 ;  /* 0x0000000606067c11 */ /* 0x000fca000f8e10ff */
[----:B------:R4:W-:Y:S02]  /*08b0*/  ATOMS.POPC.INC.32 RZ, [R6+URZ] ;  /* 0x0000000006ff7f8c */ /* 0x0009e4000d8000ff */
.L_x_12:
[----:B------:R-:W-:Y:S05]  /*08c0*/  BSYNC.RECONVERGENT B0 ;  /* 0x0000000000007941 */ /* 0x000fea0003800200 */
.L_x_11:
[----:B------:R-:W-:Y:S04]  /*08d0*/  BSSY.RECONVERGENT B0, `(.L_x_13) ;  /* 0x000000f000007945 */ /* 0x000fe80003800200 */
[----:B------:R-:W-:Y:S05]  /*08e0*/  @P2 BRA `(.L_x_14) ;  /* 0x0000000000342947 */ /* 0x000fea0003800000 */
[----:B------:R-:W-:-:S04]  /*08f0*/  IADD3 R20, P2, PT, R15, UR10, RZ ;  /* 0x0000000a0f147c10 */ /* 0x000fc8000ff5e0ff */
[----:B------:R-:W-:-:S06]  /*0900*/  LEA.HI.X.SX32 R21, R15, UR11, 0x1, P2 ;  /* 0x0000000b0f157c11 */ /* 0x000fcc00090f0eff */
[----:B------:R-:W5:Y:S02]  /*0910*/  LDG.E.U8 R21, desc[UR8][R20.64] ;  /* 0x0000000814157981 */ /* 0x000f64000c1e1100 */
[----:B-----5:R-:W-:-:S04]  /*0920*/  ISETP.LT.AND P2, PT, R21, UR5, PT ;  /* 0x0000000515007c0c */ /* 0x020fc8000bf41270 */
[----:B------:R-:W-:-:S13]  /*0930*/  ISETP.LT.OR P2, PT, R21, R4, !P2 ;  /* 0x000000041500720c */ /* 0x000fda0005741670 */
[----:B------:R-:W-:Y:S05]  /*0940*/  @P2 BRA `(.L_x_14) ;  /* 0x00000000001c2947 */ /* 0x000fea0003800000 */
[----:B------:R-:W5:Y:S01]  /*0950*/  S2UR UR7, SR_CgaCtaId ;  /* 0x00000000000779c3 */ /* 0x000f620000008800 */
[----:B------:R-:W-:Y:S01]  /*0960*/  IMAD.IADD R21, R21, 0x1, -R4 ;  /* 0x0000000115157824 */ /* 0x000fe200078e0a04 */
[----:B------:R-:W-:-:S03]  /*0970*/  UMOV UR6, 0x400 ;  /* 0x0000040000067882 */ /* 0x000fc60000000000 */
[----:B01234-:R-:W-:Y:S01]  /*0980*/  IMAD R6, R21, 0x20, R2 ;  /* 0x0000002015067824 */ /* 0x01ffe200078e0202 */
[----:B-----5:R-:W-:-:S06]  /*0990*/  ULEA UR6, UR7, UR6, 0x18 ;  /* 0x0000000607067291 */ /* 0x020fcc000f8ec0ff */
[----:B------:R-:W-:-:S05]  /*09a0*/  LEA R6, R6, UR6, 0x2 ;  /* 0x0000000606067c11 */ /* 0x000fca000f8e10ff */
[----:B------:R0:W-:Y:S02]  /*09b0*/  ATOMS.POPC.INC.32 RZ, [R6+URZ] ;  /* 0x0000000006ff7f8c */ /* 0x0001e4000d8000ff */
.L_x_14:
[----:B------:R-:W-:Y:S05]  /*09c0*/  BSYNC.RECONVERGENT B0 ;  /* 0x0000000000007941 */ /* 0x000fea0003800200 */
.L_x_13:
        /* <DEDUP_REMOVED lines=15> */
.L_x_16:
[----:B------:R-:W-:Y:S05]  /*0ac0*/  BSYNC.RECONVERGENT B0 ;  /* 0x0000000000007941 */ /* 0x000fea0003800200 */
.L_x_15:
        /* <DEDUP_REMOVED lines=15> */
.L_x_18:
[----:B------:R-:W-:Y:S05]  /*0bc0*/  BSYNC.RECONVERGENT B0 ;  /* 0x0000000000007941 */ /* 0x000fea0003800200 */
.L_x_17:
[----:B------:R-:W-:Y:S01]  /*0bd0*/  UIADD3 UR4, UPT, UPT, UR4, 0x8, URZ ;  /* 0x0000000804047890 */ /* 0x000fe2000fffe0ff */
[C---:B------:R-:W-:Y:S02]  /*0be0*/  IMAD R7, R0.reuse, 0x8, R7 ;  /* 0x0000000800077824 */ /* 0x040fe400078e0207 */
[C---:B------:R-:W-:Y:S01]  /*0bf0*/  IMAD R9, R0.reuse, 0x8, R9 ;  /* 0x0000000800097824 */ /* 0x040fe200078e0209 */
[----:B------:R-:W-:Y:S01]  /*0c00*/  UISETP.NE.AND UP0, UPT, UR4, 0x40, UPT ;  /* 0x000000400400788c */ /* 0x000fe2000bf05270 */
[C---:B------:R-:W-:Y:S02]  /*0c10*/  IMAD R11, R0.reuse, 0x8, R11 ;  /* 0x00000008000b7824 */ /* 0x040fe400078e020b */
[C---:B------:R-:W-:Y:S02]  /*0c20*/  IMAD R13, R0.reuse, 0x8, R13 ;  /* 0x00000008000d7824 */ /* 0x040fe400078e020d */
[C---:B------:R-:W-:Y:S02]  /*0c30*/  IMAD R15, R0.reuse, 0x8, R15 ;  /* 0x00000008000f7824 */ /* 0x040fe400078e020f */
[----:B------:R-:W-:-:S02]  /*0c40*/  IMAD R17, R0, 0x8, R17 ;  /* 0x0000000800117824 */ /* 0x000fc400078e0211 */
[C---:B------:R-:W-:Y:S02]  /*0c50*/  IMAD R19, R0.reuse, 0x8, R19 ;  /* 0x0000000800137824 */ /* 0x040fe400078e0213 */
[----:B------:R-:W-:Y:S01]  /*0c60*/  IMAD R5, R0, 0x8, R5 ;  /* 0x0000000800057824 */ /* 0x000fe200078e0205 */
[----:B------:R-:W-:Y:S06]  /*0c70*/  BRA.U UP0, `(.L_x_19) ;  /* 0xfffffff500987547 */ /* 0x000fec000b83ffff */
[----:B------:R-:W5:Y:S01]  /*0c80*/  LDCU UR6, c[0x0][0x398] ;  /* 0x00007300ff0677ac */ /* 0x000f620008000800 */
[----:B------:R-:W-:Y:S01]  /*0c90*/  BAR.SYNC.DEFER_BLOCKING 0x0 ;  /* 0x0000000000007b1d */ /* 0x000fe20000010000 */
[----:B-----5:R-:W-:-:S13]  /*0ca0*/  ISETP.GE.AND P0, PT, R3, UR6, PT ;  /* 0x0000000603007c0c */ /* 0x020fda000bf06270 */
[----:B------:R-:W-:Y:S05]  /*0cb0*/  @P0 EXIT ;  /* 0x000000000000094d */ /* 0x000fea0003800000 */
[----:B------:R-:W5:Y:S01]  /*0cc0*/  S2UR UR5, SR_CgaCtaId ;  /* 0x00000000000579c3 */ /* 0x000f620000008800 */
[----:B------:R-:W-:Y:S01]  /*0cd0*/  UMOV UR4, 0x400 ;  /* 0x0000040000047882 */ /* 0x000fe20000000000 */
[----:B------:R-:W0:Y:S06]  /*0ce0*/  LDCU UR6, c[0x0][0x398] ;  /* 0x00007300ff0677ac */ /* 0x000e2c0008000800 */
[----:B------:R-:W0:Y:S01]  /*0cf0*/  LDC.64 R28, c[0x0][0x388] ;  /* 0x0000e200ff1c7b82 */ /* 0x000e220000000a00 */
[----:B-----5:R-:W-:-:S12]  /*0d00*/  ULEA UR4, UR5, UR4, 0x18 ;  /* 0x0000000405047291 */ /* 0x020fd8000f8ec0ff */
.L_x_22:
[----:B------:R-:W-:Y:S01]  /*0d10*/  LEA R2, R3, UR4, 0x7 ;  /* 0x0000000403027c11 */ /* 0x000fe2000f8e38ff */
[----:B------:R-:W-:Y:S04]  /*0d20*/  BSSY.RECONVERGENT B0, `(.L_x_20) ;  /* 0x000001d000007945 */ /* 0x000fe80003800200 */
[----:B------:R-:W5:Y:S04]  /*0d30*/  LDS.128 R16, [R2] ;  /* 0x0000000002107984 */ /* 0x000f680000000c00 */
[----:B------:R-:W5:Y:S04]  /*0d40*/  LDS.128 R20, [R2+0x10] ;  /* 0x0000100002147984 */ /* 0x000f680000000c00 */
[----:B01234-:R-:W0:Y:S04]  /*0d50*/  LDS.128 R4, [R2+0x20] ;  /* 0x0000200002047984 */ /* 0x01fe280000000c00 */
[----:B------:R-:W1:Y:S04]  /*0d60*/  LDS.128 R8, [R2+0x30] ;  /* 0x0000300002087984 */ /* 0x000e680000000c00 */
[----:B------:R-:W2:Y:S04]  /*0d70*/  LDS.128 R12, [R2+0x40] ;  /* 0x00004000020c7984 */ /* 0x000ea80000000c00 */
[----:B------:R-:W-:Y:S01]  /*0d80*/  LDS.128 R24, [R2+0x70] ;  /* 0x0000700002187984 */ /* 0x000fe20000000c00 */
[----:B-----5:R-:W-:-:S04]  /*0d90*/  IADD3 R16, PT, PT, R18, R17, R16 ;  /* 0x0000001112107210 */ /* 0x020fc80007ffe010 */
[----:B------:R-:W-:Y:S02]  /*0da0*/  IADD3 R20, PT, PT, R20, R19, R16 ;  /* 0x0000001314147210 */ /* 0x000fe40007ffe010 */
[----:B------:R-:W3:Y:S02]  /*0db0*/  LDS.128 R16, [R2+0x50] ;  /* 0x0000500002107984 */ /* 0x000ee40000000c00 */
[----:B------:R-:W-:-:S04]  /*0dc0*/  IADD3 R20, PT, PT, R22, R21, R20 ;  /* 0x0000001516147210 */ /* 0x000fc80007ffe014 */
[----:B0-----:R-:W-:Y:S02]  /*0dd0*/  IADD3 R4, PT, PT, R4, R23, R20 ;  /* 0x0000001704047210 */ /* 0x001fe40007ffe014 */
[----:B------:R-:W0:Y:S02]  /*0de0*/  LDS.128 R20, [R2+0x60] ;  /* 0x0000600002147984 */ /* 0x000e240000000c00 */
[----:B------:R-:W-:-:S04]  /*0df0*/  IADD3 R4, PT, PT, R6, R5, R4 ;  /* 0x0000000506047210 */ /* 0x000fc80007ffe004 */
[----:B-1----:R-:W-:-:S04]  /*0e00*/  IADD3 R4, PT, PT, R8, R7, R4 ;  /* 0x0000000708047210 */ /* 0x002fc80007ffe004 */
[----:B------:R-:W-:-:S04]  /*0e10*/  IADD3 R4, PT, PT, R10, R9, R4 ;  /* 0x000000090a047210 */ /* 0x000fc80007ffe004 */
[----:B--2---:R-:W-:-:S04]  /*0e20*/  IADD3 R4, PT, PT, R12, R11, R4 ;  /* 0x0000000b0c047210 */ /* 0x004fc80007ffe004 */
[----:B------:R-:W-:-:S04]  /*0e30*/  IADD3 R4, PT, PT, R14, R13, R4 ;  /* 0x0000000d0e047210 */ /* 0x000fc80007ffe004 */
[----:B---3--:R-:W-:-:S04]  /*0e40*/  IADD3 R4, PT, PT, R16, R15, R4 ;  /* 0x0000000f10047210 */ /* 0x008fc80007ffe004 */
[----:B------:R-:W-:-:S04]  /*0e50*/  IADD3 R4, PT, PT, R18, R17, R4 ;  /* 0x0000001112047210 */ /* 0x000fc80007ffe004 */
[----:B0-----:R-:W-:-:S04]  /*0e60*/  IADD3 R4, PT, PT, R20, R19, R4 ;  /* 0x0000001314047210 */ /* 0x001fc80007ffe004 */
[----:B------:R-:W-:-:S04]  /*0e70*/  IADD3 R4, PT, PT, R22, R21, R4 ;  /* 0x0000001516047210 */ /* 0x000fc80007ffe004 */
[----:B------:R-:W-:-:S04]  /*0e80*/  IADD3 R4, PT, PT, R24, R23, R4 ;  /* 0x0000001718047210 */ /* 0x000fc80007ffe004 */
[----:B------:R-:W-:-:S05]  /*0e90*/  IADD3 R4, PT, PT, R26, R25, R4 ;  /* 0x000000191a047210 */ /* 0x000fca0007ffe004 */
[----:B------:R-:W-:-:S05]  /*0ea0*/  IMAD.IADD R27, R27, 0x1, R4 ;  /* 0x000000011b1b7824 */ /* 0x000fca00078e0204 */
[----:B------:R-:W-:-:S13]  /*0eb0*/  ISETP.NE.AND P0, PT, R27, RZ, PT ;  /* 0x000000ff1b00720c */ /* 0x000fda0003f05270 */
[----:B------:R-:W-:Y:S05]  /*0ec0*/  @!P0 BRA `(.L_x_21) ;  /* 0x0000000000088947 */ /* 0x000fea0003800000 */
[----:B------:R-:W-:-:S05]  /*0ed0*/  IMAD.WIDE R4, R3, 0x4, R28 ;  /* 0x0000000403047825 */ /* 0x000fca00078e021c */
[----:B------:R0:W-:Y:S02]  /*0ee0*/  REDG.E.ADD.STRONG.GPU desc[UR8][R4.64], R27 ;  /* 0x0000001b0400798e */ /* 0x0001e4000c12e108 */
.L_x_21:
[----:B------:R-:W-:Y:S05]  /*0ef0*/  BSYNC.RECONVERGENT B0 ;  /* 0x0000000000007941 */ /* 0x000fea0003800200 */
.L_x_20:
[----:B------:R-:W-:-:S05]  /*0f00*/  IMAD.IADD R3, R0, 0x1, R3 ;  /* 0x0000000100037824 */ /* 0x000fca00078e0203 */
[----:B------:R-:W-:-:S13]  /*0f10*/  ISETP.GE.AND P0, PT, R3, UR6, PT ;  /* 0x0000000603007c0c */ /* 0x000fda000bf06270 */
[----:B------:R-:W-:Y:S05]  /*0f20*/  @!P0 BRA `(.L_x_22) ;  /* 0xfffffffc00788947 */ /* 0x000fea000383ffff */
[----:B------:R-:W-:Y:S05]  /*0f30*/  EXIT ;  /* 0x000000000000794d */ /* 0x000fea0003800000 */
.L_x_23:
[----:B------:R-:W-:-:S00]  /*0f40*/  BRA `(.L_x_23) ;  /* 0xfffffffc00fc7947 */ /* 0x000fc0000383ffff */
[----:B------:R-:W-:-:S00]  /*0f50*/  NOP ;  /* 0x0000000000007918 */ /* 0x000fc00000000000 */
        /* <DEDUP_REMOVED lines=10> */
.L_x_24:


//--------------------- .nv.shared._Z16histogram_kernelPKcPjjii --------------------------
	.section	.nv.shared._Z16histogram_kernelPKcPjjii,"aw",@nobits
	.sectionflags	@""
	.align	16
	.zero		1024


//--------------------- .nv.shared.reserved.0     --------------------------
	.section	.nv.shared.reserved.0,"aw",@nobits
	.weak		__nv_reservedSMEM_offset_0_alias
	.size		__nv_reservedSMEM_offset_0_alias, 0, 64
	.other		__nv_reservedSMEM_offset_0_alias,@"STO_CUDA_RESERVED_SHARED STV_DEFAULT"
__nv_reservedSMEM_offset_0_alias:
	.zero		0
	.zero		64


//--------------------- .nv.constant0._Z16histogram_kernelPKcPjjii --------------------------
	.section	.nv.constant0._Z16histogram_kernelPKcPjjii,"a",@progbits
	.sectionflags	@""
	.align	4
.nv.constant0._Z16histogram_kernelPKcPjjii:
	.zero		924


//--------------------- SYMBOLS --------------------------

	.type		.nv.reservedSmem.offset0,@object
	.size		.nv.reservedSmem.offset0,0x4
	.type		.nv.reservedSmem.cap,@object
	.size		.nv.reservedSmem.cap,0x4
